//
// Generated by NVIDIA NVVM Compiler
//
// Compiler Build ID: CL-36424714
// Cuda compilation tools, release 13.0, V13.0.88
// Based on NVVM 20.0.0
//

.version 9.0
.target sm_100
.address_size 64

	// .globl	_Z15baseline_kernelP6__halfS0_S0_i

.visible .entry _Z15baseline_kernelP6__halfS0_S0_i(
	.param .u64 .ptr .align 1 _Z15baseline_kernelP6__halfS0_S0_i_param_0,
	.param .u64 .ptr .align 1 _Z15baseline_kernelP6__halfS0_S0_i_param_1,
	.param .u64 .ptr .align 1 _Z15baseline_kernelP6__halfS0_S0_i_param_2,
	.param .u32 _Z15baseline_kernelP6__halfS0_S0_i_param_3
)
{
	.reg .pred 	%p<2>;
	.reg .b16 	%rs<4>;
	.reg .b32 	%r<6>;
	.reg .b64 	%rd<11>;

	ld.param.u64 	%rd1, [_Z15baseline_kernelP6__halfS0_S0_i_param_0];
	ld.param.u64 	%rd2, [_Z15baseline_kernelP6__halfS0_S0_i_param_1];
	ld.param.u64 	%rd3, [_Z15baseline_kernelP6__halfS0_S0_i_param_2];
	ld.param.u32 	%r2, [_Z15baseline_kernelP6__halfS0_S0_i_param_3];
	mov.u32 	%r3, %ctaid.x;
	mov.u32 	%r4, %ntid.x;
	mov.u32 	%r5, %tid.x;
	mad.lo.s32 	%r1, %r3, %r4, %r5;
	setp.ge.s32 	%p1, %r1, %r2;
	@%p1 bra 	$L__BB0_2;
	cvta.to.global.u64 	%rd4, %rd1;
	cvta.to.global.u64 	%rd5, %rd2;
	cvta.to.global.u64 	%rd6, %rd3;
	mul.wide.s32 	%rd7, %r1, 2;
	add.s64 	%rd8, %rd4, %rd7;
	add.s64 	%rd9, %rd5, %rd7;
	ld.global.u16 	%rs2, [%rd8];
	ld.global.u16 	%rs3, [%rd9];
	// begin inline asm
	{mul.f16 %rs1,%rs2,%rs3;
}
	// end inline asm
	add.s64 	%rd10, %rd6, %rd7;
	st.global.u16 	[%rd10], %rs1;
$L__BB0_2:
	ret;

}


// ===== COMPILED SASS (sm_100) =====

	.target	sm_100

	.elftype	@"ET_EXEC"


//--------------------- .note.nv.tkinfo           --------------------------
	.section	.note.nv.tkinfo,"",@"SHT_NOTE"
	.sectionflags	@"SHF_NOTE_NV_TKINFO"
	.tkinfo
        /*0018*/ 	.word	0x00000002
        /*0030*/ 	.string	""
        /*0030*/ 	.string	"ptxas"
        /*0030*/ 	.string	"Cuda compilation tools, release 13.0, V13.0.88"
        /*0030*/ 	.string	"Build cuda_13.0.r13.0/compiler.36424714_0"
        /*0030*/ 	.string	"-arch sm_100 -m 64 "



//--------------------- .note.nv.cuinfo           --------------------------
	.section	.note.nv.cuinfo,"",@"SHT_NOTE"
	.sectionflags	@"SHF_NOTE_NV_CUINFO"
        /*0018*/ 	.short	0x0002
        /*001a*/ 	.short	0x0064
        /*001c*/ 	.short	0x0082
	.zero		2


//--------------------- .nv.info                  --------------------------
	.section	.nv.info,"",@"SHT_CUDA_INFO"
	.align	4


	//----- nvinfo : EIATTR_REGCOUNT
	.align		4
        /*0000*/ 	.byte	0x04, 0x2f
        /*0002*/ 	.short	(.L_1 - .L_0)
	.align		4
.L_0:
        /*0004*/ 	.word	index@(_Z15baseline_kernelP6__halfS0_S0_i)
        /*0008*/ 	.word	0x0000000c


	//----- nvinfo : EIATTR_FRAME_SIZE
	.align		4
.L_1:
        /*000c*/ 	.byte	0x04, 0x11
        /*000e*/ 	.short	(.L_3 - .L_2)
	.align		4
.L_2:
        /*0010*/ 	.word	index@(_Z15baseline_kernelP6__halfS0_S0_i)
        /*0014*/ 	.word	0x00000000


	//----- nvinfo : EIATTR_MIN_STACK_SIZE
	.align		4
.L_3:
        /*0018*/ 	.byte	0x04, 0x12
        /*001a*/ 	.short	(.L_5 - .L_4)
	.align		4
.L_4:
        /*001c*/ 	.word	index@(_Z15baseline_kernelP6__halfS0_S0_i)
        /*0020*/ 	.word	0x00000000
.L_5:


//--------------------- .nv.compat                --------------------------
	.section	.nv.compat,"",@"SHT_CUDA_COMPAT_INFO"
	.align	4
        /*0000*/ 	.byte	0x02, 0x09, 0x00, 0x00, 0x02, 0x02, 0x01, 0x00, 0x02, 0x05, 0x05, 0x00, 0x03, 0x07, 0x01, 0x01
        /*0010*/ 	.byte	0x02, 0x03, 0x00, 0x00, 0x02, 0x06, 0x01, 0x00, 0x04, 0x0b, 0x08, 0x00, 0x09, 0x00, 0x00, 0x00
        /*0020*/ 	.byte	0x00, 0x00, 0x00, 0x00


//--------------------- .nv.info._Z15baseline_kernelP6__halfS0_S0_i --------------------------
	.section	.nv.info._Z15baseline_kernelP6__halfS0_S0_i,"",@"SHT_CUDA_INFO"
	.sectionflags	@""
	.align	4


	//----- nvinfo : EIATTR_CUDA_API_VERSION
	.align		4
        /*0000*/ 	.byte	0x04, 0x37
        /*0002*/ 	.short	(.L_7 - .L_6)
.L_6:
        /*0004*/ 	.word	0x00000082


	//----- nvinfo : EIATTR_KPARAM_INFO
	.align		4
.L_7:
        /*0008*/ 	.byte	0x04, 0x17
        /*000a*/ 	.short	(.L_9 - .L_8)
.L_8:
        /*000c*/ 	.word	0x00000000
        /*0010*/ 	.short	0x0003
        /*0012*/ 	.short	0x0018
        /*0014*/ 	.byte	0x00, 0xf0, 0x11, 0x00


	//----- nvinfo : EIATTR_KPARAM_INFO
	.align		4
.L_9:
        /*0018*/ 	.byte	0x04, 0x17
        /*001a*/ 	.short	(.L_11 - .L_10)
.L_10:
        /*001c*/ 	.word	0x00000000
        /*0020*/ 	.short	0x0002
        /*0022*/ 	.short	0x0010
        /*0024*/ 	.byte	0x00, 0xf5, 0x21, 0x00


	//----- nvinfo : EIATTR_KPARAM_INFO
	.align		4
.L_11:
        /*0028*/ 	.byte	0x04, 0x17
        /*002a*/ 	.short	(.L_13 - .L_12)
.L_12:
        /*002c*/ 	.word	0x00000000
        /*0030*/ 	.short	0x0001
        /*0032*/ 	.short	0x0008
        /*0034*/ 	.byte	0x00, 0xf5, 0x21, 0x00


	//----- nvinfo : EIATTR_KPARAM_INFO
	.align		4
.L_13:
        /*0038*/ 	.byte	0x04, 0x17
        /*003a*/ 	.short	(.L_15 - .L_14)
.L_14:
        /*003c*/ 	.word	0x00000000
        /*0040*/ 	.short	0x0000
        /*0042*/ 	.short	0x0000
        /*0044*/ 	.byte	0x00, 0xf5, 0x21, 0x00


	//----- nvinfo : EIATTR_SPARSE_MMA_MASK
	.align		4
.L_15:
        /*0048*/ 	.byte	0x03, 0x50
        /*004a*/ 	.short	0x0000


	//----- nvinfo : EIATTR_MAXREG_COUNT
	.align		4
        /*004c*/ 	.byte	0x03, 0x1b
        /*004e*/ 	.short	0x00ff


	//----- nvinfo : EIATTR_MERCURY_ISA_VERSION
	.align		4
        /*0050*/ 	.byte	0x03, 0x5f
        /*0052*/ 	.short	0x0101


	//----- nvinfo : EIATTR_VRC_CTA_INIT_COUNT
	.align		4
        /*0054*/ 	.byte	0x02, 0x4a
	.zero		1
	.zero		1


	//----- nvinfo : EIATTR_EXIT_INSTR_OFFSETS
	.align		4
        /*0058*/ 	.byte	0x04, 0x1c
        /*005a*/ 	.short	(.L_17 - .L_16)


	//   ....[0]....
.L_16:
        /*005c*/ 	.word	0x00000070


	//   ....[1]....
        /*0060*/ 	.word	0x00000130


	//----- nvinfo : EIATTR_CBANK_PARAM_SIZE
	.align		4
.L_17:
        /*0064*/ 	.byte	0x03, 0x19
        /*0066*/ 	.short	0x001c


	//----- nvinfo : EIATTR_PARAM_CBANK
	.align		4
        /*0068*/ 	.byte	0x04, 0x0a
        /*006a*/ 	.short	(.L_19 - .L_18)
	.align		4
.L_18:
        /*006c*/ 	.word	index@(.nv.constant0._Z15baseline_kernelP6__halfS0_S0_i)
        /*0070*/ 	.short	0x0380
        /*0072*/ 	.short	0x001c


	//----- nvinfo : EIATTR_SW_WAR
	.align		4
.L_19:
        /*0074*/ 	.byte	0x04, 0x36
        /*0076*/ 	.short	(.L_21 - .L_20)
.L_20:
        /*0078*/ 	.word	0x00000008
.L_21:


//--------------------- .nv.callgraph             --------------------------
	.section	.nv.callgraph,"",@"SHT_CUDA_CALLGRAPH"
	.align	4
	.sectionentsize	8
	.align		4
        /*0000*/ 	.word	0x00000000
	.align		4
        /*0004*/ 	.word	0xffffffff
	.align		4
        /*0008*/ 	.word	0x00000000
	.align		4
        /*000c*/ 	.word	0xfffffffe
	.align		4
        /*0010*/ 	.word	0x00000000
	.align		4
        /*0014*/ 	.word	0xfffffffd
	.align		4
        /*0018*/ 	.word	0x00000000
	.align		4
        /*001c*/ 	.word	0xfffffffc


//--------------------- .text._Z15baseline_kernelP6__halfS0_S0_i --------------------------
	.section	.text._Z15baseline_kernelP6__halfS0_S0_i,"ax",@progbits
	.align	128
        .global         _Z15baseline_kernelP6__halfS0_S0_i
        .type           _Z15baseline_kernelP6__halfS0_S0_i,@function
        .size           _Z15baseline_kernelP6__halfS0_S0_i,(.L_x_1 - _Z15baseline_kernelP6__halfS0_S0_i)
        .other          _Z15baseline_kernelP6__halfS0_S0_i,@"STO_CUDA_ENTRY STV_DEFAULT"
_Z15baseline_kernelP6__halfS0_S0_i:
.text._Z15baseline_kernelP6__halfS0_S0_i:
[----:B------:R-:W-:Y:S01]  /*0000*/  LDC R1, c[0x0][0x37c] ;  /* 0x0000df00ff017b82 */ /* 0x000fe20000000800 */
[----:B------:R-:W0:Y:S07]  /*0010*/  S2R R0, SR_TID.X ;  /* 0x0000000000007919 */ /* 0x000e2e0000002100 */
[----:B------:R-:W0:Y:S01]  /*0020*/  S2UR UR4, SR_CTAID.X ;  /* 0x00000000000479c3 */ /* 0x000e220000002500 */
[----:B------:R-:W1:Y:S07]  /*0030*/  LDCU UR5, c[0x0][0x398] ;  /* 0x00007300ff0577ac */ /* 0x000e6e0008000800 */
[----:B------:R-:W0:Y:S02]  /*0040*/  LDC R9, c[0x0][0x360] ;  /* 0x0000d800ff097b82 */ /* 0x000e240000000800 */
[----:B0-----:R-:W-:-:S05]  /*0050*/  IMAD R9, R9, UR4, R0 ;  /* 0x0000000409097c24 */ /* 0x001fca000f8e0200 */
[----:B-1----:R-:W-:-:S13]  /*0060*/  ISETP.GE.AND P0, PT, R9, UR5, PT ;  /* 0x0000000509007c0c */ /* 0x002fda000bf06270 */
[----:B------:R-:W-:Y:S05]  /*0070*/  @P0 EXIT ;  /* 0x000000000000094d */ /* 0x000fea0003800000 */
[----:B------:R-:W0:Y:S01]  /*0080*/  LDC.64 R2, c[0x0][0x380] ;  /* 0x0000e000ff027b82 */ /* 0x000e220000000a00 */
[----:B------:R-:W1:Y:S07]  /*0090*/  LDCU.64 UR4, c[0x0][0x358] ;  /* 0x00006b00ff0477ac */ /* 0x000e6e0008000a00 */
[----:B------:R-:W2:Y:S08]  /*00a0*/  LDC.64 R4, c[0x0][0x388] ;  /* 0x0000e200ff047b82 */ /* 0x000eb00000000a00 */
[----:B------:R-:W3:Y:S01]  /*00b0*/  LDC.64 R6, c[0x0][0x390] ;  /* 0x0000e400ff067b82 */ /* 0x000ee20000000a00 */
[----:B0-----:R-:W-:-:S06]  /*00c0*/  IMAD.WIDE R2, R9, 0x2, R2 ;  /* 0x0000000209027825 */ /* 0x001fcc00078e0202 */
[----:B-1----:R-:W4:Y:S01]  /*00d0*/  LDG.E.U16 R2, desc[UR4][R2.64] ;  /* 0x0000000402027981 */ /* 0x002f22000c1e1500 */
[----:B--2---:R-:W-:-:S06]  /*00e0*/  IMAD.WIDE R4, R9, 0x2, R4 ;  /* 0x0000000209047825 */ /* 0x004fcc00078e0204 */
[----:B------:R-:W4:Y:S01]  /*00f0*/  LDG.E.U16 R5, desc[UR4][R4.64] ;  /* 0x0000000404057981 */ /* 0x000f22000c1e1500 */
[----:B---3--:R-:W-:-:S04]  /*0100*/  IMAD.WIDE R6, R9, 0x2, R6 ;  /* 0x0000000209067825 */ /* 0x008fc800078e0206 */
[----:B----4-:R-:W-:-:S05]  /*0110*/  HMUL2 R5, R2.H0_H0, R5.H0_H0 ;  /* 0x2000000502057232 */ /* 0x010fca0000000800 */
[----:B------:R-:W-:Y:S01]  /*0120*/  STG.E.U16 desc[UR4][R6.64], R5 ;  /* 0x0000000506007986 */ /* 0x000fe2000c101504 */
[----:B------:R-:W-:Y:S05]  /*0130*/  EXIT ;  /* 0x000000000000794d */ /* 0x000fea0003800000 */
.L_x_0:
[----:B------:R-:W-:-:S00]  /*0140*/  BRA `(.L_x_0) ;  /* 0xfffffffc00fc7947 */ /* 0x000fc0000383ffff */
[----:B------:R-:W-:-:S00]  /*0150*/  NOP ;  /* 0x0000000000007918 */ /* 0x000fc00000000000 */
        /* <DEDUP_REMOVED lines=10> */
.L_x_1:


//--------------------- .nv.shared.reserved.0     --------------------------
	.section	.nv.shared.reserved.0,"aw",@nobits
	.weak		__nv_reservedSMEM_offset_0_alias
	.size		__nv_reservedSMEM_offset_0_alias, 0, 64
	.other		__nv_reservedSMEM_offset_0_alias,@"STO_CUDA_RESERVED_SHARED STV_DEFAULT"
__nv_reservedSMEM_offset_0_alias:
	.zero		0
	.zero		64


//--------------------- .nv.constant0._Z15baseline_kernelP6__halfS0_S0_i --------------------------
	.section	.nv.constant0._Z15baseline_kernelP6__halfS0_S0_i,"a",@progbits
	.sectionflags	@""
	.align	4
.nv.constant0._Z15baseline_kernelP6__halfS0_S0_i:
	.zero		924


//--------------------- SYMBOLS --------------------------

	.type		.nv.reservedSmem.offset0,@object
	.size		.nv.reservedSmem.offset0,0x4
